//
// Generated by NVIDIA NVVM Compiler
//
// Compiler Build ID: CL-36424714
// Cuda compilation tools, release 13.0, V13.0.88
// Based on NVVM 20.0.0
//

.version 9.0
.target sm_100
.address_size 64

	// .globl	_Z6kernelv
.extern .func  (.param .b32 func_retval0) vprintf
(
	.param .b64 vprintf_param_0,
	.param .b64 vprintf_param_1
)
;
.global .align 1 .b8 $str[16] = {99, 117, 100, 97, 32, 116, 104, 114, 101, 97, 100, 32, 37, 100, 10};

.visible .entry _Z6kernelv()
{
	.local .align 8 .b8 	__local_depot0[8];
	.reg .b64 	%SP;
	.reg .b64 	%SPL;
	.reg .b32 	%r<7>;
	.reg .b64 	%rd<5>;

	mov.u64 	%SPL, __local_depot0;
	cvta.local.u64 	%SP, %SPL;
	add.u64 	%rd1, %SP, 0;
	add.u64 	%rd2, %SPL, 0;
	mov.u32 	%r1, %ntid.x;
	mov.u32 	%r2, %ctaid.x;
	mov.u32 	%r3, %tid.x;
	mad.lo.s32 	%r4, %r1, %r2, %r3;
	st.local.u32 	[%rd2], %r4;
	mov.u64 	%rd3, $str;
	cvta.global.u64 	%rd4, %rd3;
	{ // callseq 0, 0
	.param .b64 param0;
	st.param.b64 	[param0], %rd4;
	.param .b64 param1;
	st.param.b64 	[param1], %rd1;
	.param .b32 retval0;
	call.uni (retval0), 
	vprintf, 
	(
	param0, 
	param1
	);
	ld.param.b32 	%r5, [retval0];
	} // callseq 0
	ret;

}


// ===== COMPILED SASS (sm_100) =====

	.target	sm_100

	.elftype	@"ET_EXEC"


//--------------------- .note.nv.tkinfo           --------------------------
	.section	.note.nv.tkinfo,"",@"SHT_NOTE"
	.sectionflags	@"SHF_NOTE_NV_TKINFO"
	.tkinfo
        /*0018*/ 	.word	0x00000002
        /*0030*/ 	.string	""
        /*0030*/ 	.string	"ptxas"
        /*0030*/ 	.string	"Cuda compilation tools, release 13.0, V13.0.88"
        /*0030*/ 	.string	"Build cuda_13.0.r13.0/compiler.36424714_0"
        /*0030*/ 	.string	"-arch sm_100 -m 64 "



//--------------------- .note.nv.cuinfo           --------------------------
	.section	.note.nv.cuinfo,"",@"SHT_NOTE"
	.sectionflags	@"SHF_NOTE_NV_CUINFO"
        /*0018*/ 	.short	0x0002
        /*001a*/ 	.short	0x0064
        /*001c*/ 	.short	0x0082
	.zero		2


//--------------------- .nv.info                  --------------------------
	.section	.nv.info,"",@"SHT_CUDA_INFO"
	.align	4


	//----- nvinfo : EIATTR_REGCOUNT
	.align		4
        /*0000*/ 	.byte	0x04, 0x2f
        /*0002*/ 	.short	(.L_2 - .L_1)
	.align		4
.L_1:
        /*0004*/ 	.word	index@(_Z6kernelv)
        /*0008*/ 	.word	0x00000018


	//----- nvinfo : EIATTR_FRAME_SIZE
	.align		4
.L_2:
        /*000c*/ 	.byte	0x04, 0x11
        /*000e*/ 	.short	(.L_4 - .L_3)
	.align		4
.L_3:
        /*0010*/ 	.word	index@(_Z6kernelv)
        /*0014*/ 	.word	0x00000008


	//----- nvinfo : EIATTR_MIN_STACK_SIZE
	.align		4
.L_4:
        /*0018*/ 	.byte	0x04, 0x12
        /*001a*/ 	.short	(.L_6 - .L_5)
	.align		4
.L_5:
        /*001c*/ 	.word	index@(_Z6kernelv)
        /*0020*/ 	.word	0x00000008
.L_6:


//--------------------- .nv.compat                --------------------------
	.section	.nv.compat,"",@"SHT_CUDA_COMPAT_INFO"
	.align	4
        /*0000*/ 	.byte	0x02, 0x09, 0x00, 0x00, 0x02, 0x02, 0x01, 0x00, 0x02, 0x05, 0x05, 0x00, 0x03, 0x07, 0x01, 0x01
        /*0010*/ 	.byte	0x02, 0x03, 0x00, 0x00, 0x02, 0x06, 0x01, 0x00, 0x04, 0x0b, 0x08, 0x00, 0x09, 0x00, 0x00, 0x00
        /*0020*/ 	.byte	0x00, 0x00, 0x00, 0x00


//--------------------- .nv.info._Z6kernelv       --------------------------
	.section	.nv.info._Z6kernelv,"",@"SHT_CUDA_INFO"
	.sectionflags	@""
	.align	4


	//----- nvinfo : EIATTR_CUDA_API_VERSION
	.align		4
        /*0000*/ 	.byte	0x04, 0x37
        /*0002*/ 	.short	(.L_8 - .L_7)
.L_7:
        /*0004*/ 	.word	0x00000082


	//----- nvinfo : EIATTR_SPARSE_MMA_MASK
	.align		4
.L_8:
        /*0008*/ 	.byte	0x03, 0x50
        /*000a*/ 	.short	0x0000


	//----- nvinfo : EIATTR_MAXREG_COUNT
	.align		4
        /*000c*/ 	.byte	0x03, 0x1b
        /*000e*/ 	.short	0x00ff


	//----- nvinfo : EIATTR_EXTERNS
	.align		4
        /*0010*/ 	.byte	0x04, 0x0f
        /*0012*/ 	.short	(.L_10 - .L_9)


	//   ....[0]....
	.align		4
.L_9:
        /*0014*/ 	.word	index@(vprintf)


	//----- nvinfo : EIATTR_MERCURY_ISA_VERSION
	.align		4
.L_10:
        /*0018*/ 	.byte	0x03, 0x5f
        /*001a*/ 	.short	0x0101


	//----- nvinfo : EIATTR_VRC_CTA_INIT_COUNT
	.align		4
        /*001c*/ 	.byte	0x02, 0x4a
	.zero		1
	.zero		1


	//----- nvinfo : EIATTR_SYSCALL_OFFSETS
	.align		4
        /*0020*/ 	.byte	0x04, 0x46
        /*0022*/ 	.short	(.L_12 - .L_11)


	//   ....[0]....
.L_11:
        /*0024*/ 	.word	0x00000110


	//----- nvinfo : EIATTR_EXIT_INSTR_OFFSETS
	.align		4
.L_12:
        /*0028*/ 	.byte	0x04, 0x1c
        /*002a*/ 	.short	(.L_14 - .L_13)


	//   ....[0]....
.L_13:
        /*002c*/ 	.word	0x00000120


	//----- nvinfo : EIATTR_SW_WAR
	.align		4
.L_14:
        /*0030*/ 	.byte	0x04, 0x36
        /*0032*/ 	.short	(.L_16 - .L_15)
.L_15:
        /*0034*/ 	.word	0x00000008
.L_16:


//--------------------- .nv.callgraph             --------------------------
	.section	.nv.callgraph,"",@"SHT_CUDA_CALLGRAPH"
	.align	4
	.sectionentsize	8
	.align		4
        /*0000*/ 	.word	0x00000000
	.align		4
        /*0004*/ 	.word	0xffffffff
	.align		4
        /*0008*/ 	.word	index@(_Z6kernelv)
	.align		4
        /*000c*/ 	.word	index@(vprintf)
	.align		4
        /*0010*/ 	.word	0x00000000
	.align		4
        /*0014*/ 	.word	0xfffffffe
	.align		4
        /*0018*/ 	.word	0x00000000
	.align		4
        /*001c*/ 	.word	0xfffffffd
	.align		4
        /*0020*/ 	.word	0x00000000
	.align		4
        /*0024*/ 	.word	0xfffffffc


//--------------------- .nv.constant4             --------------------------
	.section	.nv.constant4,"a",@progbits
	.align	8
	.align		8
.nv.constant4:
        /*0000*/ 	.dword	vprintf
	.align		8
        /*0008*/ 	.dword	$str


//--------------------- .text._Z6kernelv          --------------------------
	.section	.text._Z6kernelv,"ax",@progbits
	.align	128
        .global         _Z6kernelv
        .type           _Z6kernelv,@function
        .size           _Z6kernelv,(.L_x_2 - _Z6kernelv)
        .other          _Z6kernelv,@"STO_CUDA_ENTRY STV_DEFAULT"
_Z6kernelv:
.text._Z6kernelv:
[----:B------:R-:W0:Y:S01]  /*0000*/  LDC R1, c[0x0][0x37c] ;  /* 0x0000df00ff017b82 */ /* 0x000e220000000800 */
[----:B------:R-:W1:Y:S01]  /*0010*/  S2R R0, SR_CTAID.X ;  /* 0x0000000000007919 */ /* 0x000e620000002500 */
[----:B------:R-:W2:Y:S01]  /*0020*/  LDCU UR5, c[0x0][0x2fc] ;  /* 0x00005f80ff0577ac */ /* 0x000ea20008000800 */
[----:B------:R-:W-:Y:S01]  /*0030*/  MOV R2, 0x0 ;  /* 0x0000000000027802 */ /* 0x000fe20000000f00 */
[----:B0-----:R-:W-:Y:S01]  /*0040*/  VIADD R1, R1, 0xfffffff8 ;  /* 0xfffffff801017836 */ /* 0x001fe20000000000 */
[----:B------:R-:W1:Y:S01]  /*0050*/  S2R R3, SR_TID.X ;  /* 0x0000000000037919 */ /* 0x000e620000002100 */
[----:B------:R-:W1:Y:S01]  /*0060*/  LDCU UR6, c[0x0][0x360] ;  /* 0x00006c00ff0677ac */ /* 0x000e620008000800 */
[----:B------:R-:W0:Y:S02]  /*0070*/  LDCU UR4, c[0x0][0x2f8] ;  /* 0x00005f00ff0477ac */ /* 0x000e240008000800 */
[----:B0-----:R-:W-:-:S05]  /*0080*/  IADD3 R6, P0, PT, R1, UR4, RZ ;  /* 0x0000000401067c10 */ /* 0x001fca000ff1e0ff */
[----:B--2---:R-:W-:Y:S02]  /*0090*/  IMAD.X R7, RZ, RZ, UR5, P0 ;  /* 0x00000005ff077e24 */ /* 0x004fe400080e06ff */
[----:B-1----:R-:W-:Y:S01]  /*00a0*/  IMAD R0, R0, UR6, R3 ;  /* 0x0000000600007c24 */ /* 0x002fe2000f8e0203 */
[----:B------:R-:W0:Y:S01]  /*00b0*/  LDCU.64 UR6, c[0x4][0x8] ;  /* 0x01000100ff0677ac */ /* 0x000e220008000a00 */
[----:B------:R-:W1:Y:S03]  /*00c0*/  LDC.64 R2, c[0x4][R2] ;  /* 0x0100000002027b82 */ /* 0x000e660000000a00 */
[----:B------:R2:W-:Y:S01]  /*00d0*/  STL [R1], R0 ;  /* 0x0000000001007387 */ /* 0x0005e20000100800 */
[----:B0-----:R-:W-:Y:S01]  /*00e0*/  IMAD.U32 R4, RZ, RZ, UR6 ;  /* 0x00000006ff047e24 */ /* 0x001fe2000f8e00ff */
[----:B--2---:R-:W-:-:S07]  /*00f0*/  MOV R5, UR7 ;  /* 0x0000000700057c02 */ /* 0x004fce0008000f00 */
[----:B------:R-:W-:-:S07]  /*0100*/  LEPC R20, `(.L_x_0) ;  /* 0x000000001014794e */ /* 0x000fce0000000000 */
[----:B-1----:R-:W-:Y:S05]  /*0110*/  CALL.ABS.NOINC R2 ;  /* 0x0000000002007343 */ /* 0x002fea0003c00000 */
.L_x_0:
[----:B------:R-:W-:Y:S05]  /*0120*/  EXIT ;  /* 0x000000000000794d */ /* 0x000fea0003800000 */
.L_x_1:
[----:B------:R-:W-:-:S00]  /*0130*/  BRA `(.L_x_1) ;  /* 0xfffffffc00fc7947 */ /* 0x000fc0000383ffff */
[----:B------:R-:W-:-:S00]  /*0140*/  NOP ;  /* 0x0000000000007918 */ /* 0x000fc00000000000 */
        /* <DEDUP_REMOVED lines=11> */
.L_x_2:


//--------------------- .nv.global.init           --------------------------
	.section	.nv.global.init,"aw",@progbits
.nv.global.init:
	.type		$str,@object
	.size		$str,(.L_0 - $str)
$str:
        /*0000*/ 	.byte	0x63, 0x75, 0x64, 0x61, 0x20, 0x74, 0x68, 0x72, 0x65, 0x61, 0x64, 0x20, 0x25, 0x64, 0x0a, 0x00
.L_0:


//--------------------- .nv.shared.reserved.0     --------------------------
	.section	.nv.shared.reserved.0,"aw",@nobits
	.weak		__nv_reservedSMEM_offset_0_alias
	.size		__nv_reservedSMEM_offset_0_alias, 0, 64
	.other		__nv_reservedSMEM_offset_0_alias,@"STO_CUDA_RESERVED_SHARED STV_DEFAULT"
__nv_reservedSMEM_offset_0_alias:
	.zero		0
	.zero		64


//--------------------- .nv.constant0._Z6kernelv  --------------------------
	.section	.nv.constant0._Z6kernelv,"a",@progbits
	.sectionflags	@""
	.align	4
.nv.constant0._Z6kernelv:
	.zero		896


//--------------------- SYMBOLS --------------------------

	.type		.nv.reservedSmem.offset0,@object
	.size		.nv.reservedSmem.offset0,0x4
	.type		vprintf,@function
